	.headerflags	@"EF_CUDA_TEXMODE_UNIFIED EF_CUDA_64BIT_ADDRESS EF_CUDA_ACCELERATORS EF_CUDA_SM90 EF_CUDA_VIRTUAL_SM(EF_CUDA_SM90)"
	.elftype	@"ET_EXEC"


//--------------------- .nv.info                  --------------------------
	.section	.nv.info,"",@"SHT_CUDA_INFO"
	.align	4


	//----- nvinfo : EIATTR_REGCOUNT
	.align		4
        /*0000*/ 	.byte	0x04, 0x2f
        /*0002*/ 	.short	(.L_3 - .L_2)
	.align		4
.L_2:
        /*0004*/ 	.word	index@(triton_poi_fused__native_batch_norm_legit_no_training_convolution_relu_threshold_backward_2)
        /*0008*/ 	.word	0x00000017


	//----- nvinfo : EIATTR_MIN_STACK_SIZE
	.align		4
.L_3:
        /*000c*/ 	.byte	0x04, 0x12
        /*000e*/ 	.short	(.L_5 - .L_4)
	.align		4
.L_4:
        /*0010*/ 	.word	index@(triton_poi_fused__native_batch_norm_legit_no_training_convolution_relu_threshold_backward_2)
        /*0014*/ 	.word	0x00000000


	//----- nvinfo : EIATTR_FRAME_SIZE
	.align		4
.L_5:
        /*0018*/ 	.byte	0x04, 0x11
        /*001a*/ 	.short	(.L_7 - .L_6)
	.align		4
.L_6:
        /*001c*/ 	.word	index@(triton_poi_fused__native_batch_norm_legit_no_training_convolution_relu_threshold_backward_2)
        /*0020*/ 	.word	0x00000000


	//----- nvinfo : EIATTR_MIN_STACK_SIZE
	.align		4
.L_7:
        /*0024*/ 	.byte	0x04, 0x12
        /*0026*/ 	.short	(.L_9 - .L_8)
	.align		4
.L_8:
        /*0028*/ 	.word	index@(triton_poi_fused__native_batch_norm_legit_no_training_convolution_relu_threshold_backward_2)
        /*002c*/ 	.word	0x00000000
.L_9:


//--------------------- .nv.info.triton_poi_fused__native_batch_norm_legit_no_training_convolution_relu_threshold_backward_2 --------------------------
	.section	.nv.info.triton_poi_fused__native_batch_norm_legit_no_training_convolution_relu_threshold_backward_2,"",@"SHT_CUDA_INFO"
	.sectionflags	@""
	.align	4


	//----- nvinfo : EIATTR_CUDA_API_VERSION
	.align		4
        /*0000*/ 	.byte	0x04, 0x37
        /*0002*/ 	.short	(.L_11 - .L_10)
.L_10:
        /*0004*/ 	.word	0x0000007c


	//----- nvinfo : EIATTR_KPARAM_INFO
	.align		4
.L_11:
        /*0008*/ 	.byte	0x04, 0x17
        /*000a*/ 	.short	(.L_13 - .L_12)
.L_12:
        /*000c*/ 	.word	0x00000000
        /*0010*/ 	.short	0x0008
        /*0012*/ 	.short	0x0040
        /*0014*/ 	.byte	0x00, 0xf0, 0x11, 0x00


	//----- nvinfo : EIATTR_KPARAM_INFO
	.align		4
.L_13:
        /*0018*/ 	.byte	0x04, 0x17
        /*001a*/ 	.short	(.L_15 - .L_14)
.L_14:
        /*001c*/ 	.word	0x00000000
        /*0020*/ 	.short	0x0007
        /*0022*/ 	.short	0x0038
        /*0024*/ 	.byte	0x00, 0xf4, 0x21, 0x00


	//----- nvinfo : EIATTR_KPARAM_INFO
	.align		4
.L_15:
        /*0028*/ 	.byte	0x04, 0x17
        /*002a*/ 	.short	(.L_17 - .L_16)
.L_16:
        /*002c*/ 	.word	0x00000000
        /*0030*/ 	.short	0x0006
        /*0032*/ 	.short	0x0030
        /*0034*/ 	.byte	0x00, 0xf4, 0x21, 0x00


	//----- nvinfo : EIATTR_KPARAM_INFO
	.align		4
.L_17:
        /*0038*/ 	.byte	0x04, 0x17
        /*003a*/ 	.short	(.L_19 - .L_18)
.L_18:
        /*003c*/ 	.word	0x00000000
        /*0040*/ 	.short	0x0005
        /*0042*/ 	.short	0x0028
        /*0044*/ 	.byte	0x00, 0xf4, 0x21, 0x00


	//----- nvinfo : EIATTR_KPARAM_INFO
	.align		4
.L_19:
        /*0048*/ 	.byte	0x04, 0x17
        /*004a*/ 	.short	(.L_21 - .L_20)
.L_20:
        /*004c*/ 	.word	0x00000000
        /*0050*/ 	.short	0x0004
        /*0052*/ 	.short	0x0020
        /*0054*/ 	.byte	0x00, 0xf4, 0x21, 0x00


	//----- nvinfo : EIATTR_KPARAM_INFO
	.align		4
.L_21:
        /*0058*/ 	.byte	0x04, 0x17
        /*005a*/ 	.short	(.L_23 - .L_22)
.L_22:
        /*005c*/ 	.word	0x00000000
        /*0060*/ 	.short	0x0003
        /*0062*/ 	.short	0x0018
        /*0064*/ 	.byte	0x00, 0xf4, 0x21, 0x00


	//----- nvinfo : EIATTR_KPARAM_INFO
	.align		4
.L_23:
        /*0068*/ 	.byte	0x04, 0x17
        /*006a*/ 	.short	(.L_25 - .L_24)
.L_24:
        /*006c*/ 	.word	0x00000000
        /*0070*/ 	.short	0x0002
        /*0072*/ 	.short	0x0010
        /*0074*/ 	.byte	0x00, 0xf4, 0x21, 0x00


	//----- nvinfo : EIATTR_KPARAM_INFO
	.align		4
.L_25:
        /*0078*/ 	.byte	0x04, 0x17
        /*007a*/ 	.short	(.L_27 - .L_26)
.L_26:
        /*007c*/ 	.word	0x00000000
        /*0080*/ 	.short	0x0001
        /*0082*/ 	.short	0x0008
        /*0084*/ 	.byte	0x00, 0xf4, 0x21, 0x00


	//----- nvinfo : EIATTR_KPARAM_INFO
	.align		4
.L_27:
        /*0088*/ 	.byte	0x04, 0x17
        /*008a*/ 	.short	(.L_29 - .L_28)
.L_28:
        /*008c*/ 	.word	0x00000000
        /*0090*/ 	.short	0x0000
        /*0092*/ 	.short	0x0000
        /*0094*/ 	.byte	0x00, 0xf4, 0x21, 0x00


	//----- nvinfo : EIATTR_SPARSE_MMA_MASK
	.align		4
.L_29:
        /*0098*/ 	.byte	0x03, 0x50
        /*009a*/ 	.short	0x0000


	//----- nvinfo : EIATTR_MAXREG_COUNT
	.align		4
        /*009c*/ 	.byte	0x03, 0x1b
        /*009e*/ 	.short	0x00ff


	//----- nvinfo : EIATTR_EXIT_INSTR_OFFSETS
	.align		4
        /*00a0*/ 	.byte	0x04, 0x1c
        /*00a2*/ 	.short	(.L_31 - .L_30)


	//   ....[0]....
.L_30:
        /*00a4*/ 	.word	0x000003d0


	//   ....[1]....
        /*00a8*/ 	.word	0x000003f0


	//----- nvinfo : EIATTR_REQNTID
	.align		4
.L_31:
        /*00ac*/ 	.byte	0x04, 0x10
        /*00ae*/ 	.short	(.L_33 - .L_32)
.L_32:
        /*00b0*/ 	.word	0x00000080
        /*00b4*/ 	.word	0x00000001
        /*00b8*/ 	.word	0x00000001


	//----- nvinfo : EIATTR_CBANK_PARAM_SIZE
	.align		4
.L_33:
        /*00bc*/ 	.byte	0x03, 0x19
        /*00be*/ 	.short	0x0044


	//----- nvinfo : EIATTR_PARAM_CBANK
	.align		4
        /*00c0*/ 	.byte	0x04, 0x0a
        /*00c2*/ 	.short	(.L_35 - .L_34)
	.align		4
.L_34:
        /*00c4*/ 	.word	index@(.nv.constant0.triton_poi_fused__native_batch_norm_legit_no_training_convolution_relu_threshold_backward_2)
        /*00c8*/ 	.short	0x0210
        /*00ca*/ 	.short	0x0044


	//----- nvinfo : EIATTR_SW_WAR
	.align		4
.L_35:
        /*00cc*/ 	.byte	0x04, 0x36
        /*00ce*/ 	.short	(.L_37 - .L_36)
.L_36:
        /*00d0*/ 	.word	0x00000008
.L_37:


//--------------------- .nv.callgraph             --------------------------
	.section	.nv.callgraph,"",@"SHT_CUDA_CALLGRAPH"
	.align	4
	.sectionentsize	8
	.align		4
        /*0000*/ 	.word	0x00000000
	.align		4
        /*0004*/ 	.word	0xffffffff
	.align		4
        /*0008*/ 	.word	0x00000000
	.align		4
        /*000c*/ 	.word	0xfffffffe
	.align		4
        /*0010*/ 	.word	0x00000000
	.align		4
        /*0014*/ 	.word	0xfffffffd
	.align		4
        /*0018*/ 	.word	0x00000000
	.align		4
        /*001c*/ 	.word	0xfffffffc


//--------------------- .nv.constant4             --------------------------
	.section	.nv.constant4,"a",@progbits
	.align	8
	.align		8
.nv.constant4:
        /*0000*/ 	.dword	_$_str
	.align		8
        /*0008*/ 	.dword	_$_str_$_2


//--------------------- .text.triton_poi_fused__native_batch_norm_legit_no_training_convolution_relu_threshold_backward_2 --------------------------
	.section	.text.triton_poi_fused__native_batch_norm_legit_no_training_convolution_relu_threshold_backward_2,"ax",@progbits
	.align	128
        .global         triton_poi_fused__native_batch_norm_legit_no_training_convolution_relu_threshold_backward_2
        .type           triton_poi_fused__native_batch_norm_legit_no_training_convolution_relu_threshold_backward_2,@function
        .size           triton_poi_fused__native_batch_norm_legit_no_training_convolution_relu_threshold_backward_2,(.L_x_1 - triton_poi_fused__native_batch_norm_legit_no_training_convolution_relu_threshold_backward_2)
        .other          triton_poi_fused__native_batch_norm_legit_no_training_convolution_relu_threshold_backward_2,@"STO_CUDA_ENTRY STV_DEFAULT"
triton_poi_fused__native_batch_norm_legit_no_training_convolution_relu_threshold_backward_2:
.text.triton_poi_fused__native_batch_norm_legit_no_training_convolution_relu_threshold_backward_2:
[----:B------:R-:W0:Y:S01]  /*0000*/  LDC R1, c[0x0][0x28] ;  /* 0x00000a00ff017b82 */ /* 0x000e220000000800 */
[----:B------:R-:W1:Y:S07]  /*0010*/  S2R R0, SR_TID.X ;  /* 0x0000000000007919 */ /* 0x000e6e0000002100 */
[----:B------:R-:W2:Y:S01]  /*0020*/  LDC.64 R12, c[0x0][0x228] ;  /* 0x00008a00ff0c7b82 */ /* 0x000ea20000000a00 */
[----:B------:R-:W-:Y:S01]  /*0030*/  CS2R R4, SRZ ;  /* 0x0000000000047805 */ /* 0x000fe2000001ff00 */
[----:B------:R-:W-:Y:S01]  /*0040*/  ULDC.64 UR4, c[0x0][0x208] ;  /* 0x0000820000047ab9 */ /* 0x000fe20000000a00 */
[----:B------:R-:W3:Y:S05]  /*0050*/  S2R R3, SR_CTAID.X ;  /* 0x0000000000037919 */ /* 0x000eea0000002500 */
[----:B------:R-:W4:Y:S08]  /*0060*/  LDC.64 R10, c[0x0][0x218] ;  /* 0x00008600ff0a7b82 */ /* 0x000f300000000a00 */
[----:B------:R-:W5:Y:S08]  /*0070*/  LDC.64 R14, c[0x0][0x220] ;  /* 0x00008800ff0e7b82 */ /* 0x000f700000000a00 */
[----:B------:R-:W4:Y:S08]  /*0080*/  LDC.64 R16, c[0x0][0x230] ;  /* 0x00008c00ff107b82 */ /* 0x000f300000000a00 */
[----:B------:R-:W5:Y:S01]  /*0090*/  LDC.64 R6, c[0x0][0x238] ;  /* 0x00008e00ff067b82 */ /* 0x000f620000000a00 */
[----:B-1----:R-:W-:-:S02]  /*00a0*/  LOP3.LUT R0, R0, 0x7f, RZ, 0xc0, !PT ;  /* 0x0000007f00007812 */ /* 0x002fc400078ec0ff */
[----:B------:R-:W-:Y:S02]  /*00b0*/  CS2R R8, SRZ ;  /* 0x0000000000087805 */ /* 0x000fe4000001ff00 */
[----:B---3--:R-:W-:Y:S01]  /*00c0*/  SHF.R.S32.HI R2, RZ, 0x18, R3 ;  /* 0x00000018ff027819 */ /* 0x008fe20000011403 */
[----:B------:R-:W-:Y:S01]  /*00d0*/  ULDC.64 UR6, c[0x0][0x248] ;  /* 0x0000920000067ab9 */ /* 0x000fe20000000a00 */
[----:B------:R-:W-:Y:S02]  /*00e0*/  IMAD R0, R3, 0x80, R0 ;  /* 0x0000008003007824 */ /* 0x000fe400078e0200 */
[----:B------:R-:W-:-:S04]  /*00f0*/  SGXT R3, R2, 0x1 ;  /* 0x000000010203781a */ /* 0x000fc80000000200 */
[----:B------:R-:W-:Y:S02]  /*0100*/  LEA.HI R3, R3, R0, RZ, 0x6 ;  /* 0x0000000003037211 */ /* 0x000fe400078f30ff */
[----:B------:R-:W-:Y:S02]  /*0110*/  ISETP.GE.AND P0, PT, R0, 0x400, PT ;  /* 0x000004000000780c */ /* 0x000fe40003f06270 */
[----:B------:R-:W-:-:S04]  /*0120*/  SHF.R.S32.HI R3, RZ, 0x6, R3 ;  /* 0x00000006ff037819 */ /* 0x000fc80000011403 */
[----:B------:R-:W-:-:S04]  /*0130*/  LEA.HI R2, R3, R3, RZ, 0x2 ;  /* 0x0000000303027211 */ /* 0x000fc800078f10ff */
[----:B------:R-:W-:-:S05]  /*0140*/  LOP3.LUT R2, R2, 0xfffffffc, RZ, 0xc0, !PT ;  /* 0xfffffffc02027812 */ /* 0x000fca00078ec0ff */
[----:B------:R-:W-:Y:S02]  /*0150*/  IMAD.IADD R19, R3, 0x1, -R2 ;  /* 0x0000000103137824 */ /* 0x000fe400078e0a02 */
[----:B------:R-:W1:Y:S02]  /*0160*/  LDC.64 R2, c[0x0][0x210] ;  /* 0x00008400ff027b82 */ /* 0x000e640000000a00 */
[----:B--2---:R-:W-:-:S05]  /*0170*/  IMAD.WIDE R12, R19, 0x4, R12 ;  /* 0x00000004130c7825 */ /* 0x004fca00078e020c */
[----:B------:R5:W2:Y:S01]  /*0180*/  @!P0 LDG.E.EL R4, desc[UR4][R12.64] ;  /* 0x000000040c048981 */ /* 0x000aa2000c2e1900 */
[----:B----4-:R-:W-:-:S05]  /*0190*/  IMAD.WIDE R10, R19, 0x4, R10 ;  /* 0x00000004130a7825 */ /* 0x010fca00078e020a */
[----:B------:R3:W4:Y:S01]  /*01a0*/  @!P0 LDG.E.EL R8, desc[UR4][R10.64] ;  /* 0x000000040a088981 */ /* 0x000722000c2e1900 */
[----:B-----5:R-:W-:-:S04]  /*01b0*/  IMAD.WIDE R12, R19, 0x4, R14 ;  /* 0x00000004130c7825 */ /* 0x020fc800078e020e */
[----:B-1----:R-:W-:Y:S01]  /*01c0*/  IMAD.WIDE R2, R0, 0x4, R2 ;  /* 0x0000000400027825 */ /* 0x002fe200078e0202 */
[----:B------:R-:W5:Y:S04]  /*01d0*/  @!P0 LDG.E.EL R9, desc[UR4][R12.64] ;  /* 0x000000040c098981 */ /* 0x000f68000c2e1900 */
[----:B------:R-:W4:Y:S01]  /*01e0*/  @!P0 LDG.E R5, desc[UR4][R2.64] ;  /* 0x0000000402058981 */ /* 0x000f22000c1e1900 */
[----:B0-----:R-:W-:-:S04]  /*01f0*/  IMAD.WIDE R14, R19, 0x4, R16 ;  /* 0x00000004130e7825 */ /* 0x001fc800078e0210 */
[----:B------:R-:W-:Y:S01]  /*0200*/  IMAD.WIDE R16, R19, 0x4, R6 ;  /* 0x0000000413107825 */ /* 0x000fe200078e0206 */
[----:B------:R-:W-:Y:S01]  /*0210*/  CS2R R18, SRZ ;  /* 0x0000000000127805 */ /* 0x000fe2000001ff00 */
[----:B------:R-:W0:Y:S05]  /*0220*/  LDC.64 R6, c[0x0][0x240] ;  /* 0x00009000ff067b82 */ /* 0x000e2a0000000a00 */
[----:B------:R-:W5:Y:S04]  /*0230*/  @!P0 LDG.E.EL R18, desc[UR4][R14.64] ;  /* 0x000000040e128981 */ /* 0x000f68000c2e1900 */
[----:B------:R-:W5:Y:S01]  /*0240*/  @!P0 LDG.E.EL R19, desc[UR4][R16.64] ;  /* 0x0000000410138981 */ /* 0x000f62000c2e1900 */
[----:B---3--:R-:W-:-:S02]  /*0250*/  IMAD.MOV.U32 R11, RZ, RZ, 0x3e800000 ;  /* 0x3e800000ff0b7424 */ /* 0x008fc400078e00ff */
[----:B0-----:R-:W-:-:S04]  /*0260*/  IMAD.WIDE R6, R0, 0x4, R6 ;  /* 0x0000000400067825 */ /* 0x001fc800078e0206 */
[----:B--2---:R-:W-:-:S04]  /*0270*/  FADD R4, R4, 9.9999997473787516356e-06 ;  /* 0x3727c5ac04047421 */ /* 0x004fc80000000000 */
[----:B------:R-:W0:Y:S02]  /*0280*/  MUFU.SQRT R20, R4 ;  /* 0x0000000400147308 */ /* 0x000e240000002000 */
[C---:B0-----:R-:W-:Y:S02]  /*0290*/  FSETP.GT.AND P1, PT, R20.reuse, 8.50705917302346158658e+37, PT ;  /* 0x7e8000001400780b */ /* 0x041fe40003f24000 */
[----:B------:R-:W-:-:S11]  /*02a0*/  FSETP.GEU.AND P2, PT, R20, 1.175494350822287508e-38, PT ;  /* 0x008000001400780b */ /* 0x000fd60003f4e000 */
[----:B------:R-:W-:-:S04]  /*02b0*/  @P1 FMUL R20, R20, 0.25 ;  /* 0x3e80000014141820 */ /* 0x000fc80000400000 */
[----:B------:R-:W-:-:S06]  /*02c0*/  @!P2 FMUL R20, R20, 16777216 ;  /* 0x4b8000001414a820 */ /* 0x000fcc0000400000 */
[----:B------:R-:W0:Y:S01]  /*02d0*/  MUFU.RCP R20, R20 ;  /* 0x0000001400147308 */ /* 0x000e220000001000 */
[----:B------:R-:W-:Y:S01]  /*02e0*/  FSEL R11, R11, 1, P1 ;  /* 0x3f8000000b0b7808 */ /* 0x000fe20000800000 */
[----:B----4-:R-:W-:-:S04]  /*02f0*/  FADD R8, R8, R5 ;  /* 0x0000000508087221 */ /* 0x010fc80000000000 */
[----:B------:R-:W-:Y:S01]  /*0300*/  @!P2 FMUL R11, R11, 16777216 ;  /* 0x4b8000000b0ba820 */ /* 0x000fe20000400000 */
[----:B-----5:R-:W-:-:S03]  /*0310*/  FADD R9, R8, -R9 ;  /* 0x8000000908097221 */ /* 0x020fc60000000000 */
[----:B0-----:R-:W-:-:S04]  /*0320*/  FMUL R4, R20, R11 ;  /* 0x0000000b14047220 */ /* 0x001fc80000400000 */
[----:B------:R-:W-:-:S04]  /*0330*/  FMUL R4, R9, R4 ;  /* 0x0000000409047220 */ /* 0x000fc80000400000 */
[----:B------:R-:W-:-:S05]  /*0340*/  FFMA R4, R4, R18, R19 ;  /* 0x0000001204047223 */ /* 0x000fca0000000013 */
[----:B------:R-:W-:-:S04]  /*0350*/  FSETP.GEU.AND P1, PT, R4, RZ, PT ;  /* 0x000000ff0400720b */ /* 0x000fc80003f2e000 */
[----:B------:R-:W-:Y:S02]  /*0360*/  FSEL R9, R4, RZ, P1 ;  /* 0x000000ff04097208 */ /* 0x000fe40000800000 */
[----:B------:R-:W-:Y:S01]  /*0370*/  IADD3 R4, P1, R0, UR6, RZ ;  /* 0x0000000600047c10 */ /* 0x000fe2000ff3e0ff */
[----:B------:R0:W-:Y:S01]  /*0380*/  @!P0 STG.E desc[UR4][R2.64], R8 ;  /* 0x0000000802008986 */ /* 0x0001e2000c101904 */
[----:B------:R-:W-:Y:S02]  /*0390*/  FSETP.GTU.AND P2, PT, R9, RZ, PT ;  /* 0x000000ff0900720b */ /* 0x000fe40003f4c000 */
[----:B------:R-:W-:Y:S01]  /*03a0*/  LEA.HI.X.SX32 R5, R0, UR7, 0x1, P1 ;  /* 0x0000000700057c11 */ /* 0x000fe200088f0eff */
[----:B------:R0:W-:Y:S01]  /*03b0*/  @!P0 STG.E desc[UR4][R6.64], R9 ;  /* 0x0000000906008986 */ /* 0x0001e2000c101904 */
[----:B------:R-:W-:Y:S01]  /*03c0*/  SEL R11, RZ, 0x1, P2 ;  /* 0x00000001ff0b7807 */ /* 0x000fe20001000000 */
[----:B0-----:R-:W-:Y:S08]  /*03d0*/  @P0 EXIT ;  /* 0x000000000000094d */ /* 0x001ff00003800000 */
[----:B------:R-:W-:Y:S01]  /*03e0*/  STG.E.U8 desc[UR4][R4.64], R11 ;  /* 0x0000000b04007986 */ /* 0x000fe2000c101104 */
[----:B------:R-:W-:Y:S05]  /*03f0*/  EXIT ;  /* 0x000000000000794d */ /* 0x000fea0003800000 */
.L_x_0:
[----:B------:R-:W-:-:S00]  /*0400*/  BRA `(.L_x_0) ;  /* 0xfffffffc00fc7947 */ /* 0x000fc0000383ffff */
[----:B------:R-:W-:-:S00]  /*0410*/  NOP ;  /* 0x0000000000007918 */ /* 0x000fc00000000000 */
        /* <DEDUP_REMOVED lines=14> */
.L_x_1:


//--------------------- .nv.global.init           --------------------------
	.section	.nv.global.init,"aw",@progbits
.nv.global.init:
	.type		_$_str,@object
	.size		_$_str,(_$_str_$_2 - _$_str)
_$_str:
        /*0000*/ 	.byte	0x5f, 0x5f, 0x43, 0x55, 0x44, 0x41, 0x5f, 0x46, 0x54, 0x5a, 0x00
	.type		_$_str_$_2,@object
	.size		_$_str_$_2,(.L_1 - _$_str_$_2)
_$_str_$_2:
        /*000b*/ 	.byte	0x5f, 0x5f, 0x43, 0x55, 0x44, 0x41, 0x5f, 0x50, 0x52, 0x45, 0x43, 0x5f, 0x53, 0x51, 0x52, 0x54
        /*001b*/ 	.byte	0x00
.L_1:


//--------------------- .nv.constant0.triton_poi_fused__native_batch_norm_legit_no_training_convolution_relu_threshold_backward_2 --------------------------
	.section	.nv.constant0.triton_poi_fused__native_batch_norm_legit_no_training_convolution_relu_threshold_backward_2,"a",@progbits
	.sectionflags	@""
	.align	4
.nv.constant0.triton_poi_fused__native_batch_norm_legit_no_training_convolution_relu_threshold_backward_2:
	.zero		596
